	.headerflags	@"EF_CUDA_TEXMODE_UNIFIED EF_CUDA_64BIT_ADDRESS EF_CUDA_ACCELERATORS EF_CUDA_SM90 EF_CUDA_VIRTUAL_SM(EF_CUDA_SM90)"
	.elftype	@"ET_EXEC"


//--------------------- .nv.info                  --------------------------
	.section	.nv.info,"",@"SHT_CUDA_INFO"
	.align	4


	//----- nvinfo : EIATTR_REGCOUNT
	.align		4
        /*0000*/ 	.byte	0x04, 0x2f
        /*0002*/ 	.short	(.L_1 - .L_0)
	.align		4
.L_0:
        /*0004*/ 	.word	index@(triton_poi_fused_add_convolution_hardtanh_17)
        /*0008*/ 	.word	0x00000010


	//----- nvinfo : EIATTR_MIN_STACK_SIZE
	.align		4
.L_1:
        /*000c*/ 	.byte	0x04, 0x12
        /*000e*/ 	.short	(.L_3 - .L_2)
	.align		4
.L_2:
        /*0010*/ 	.word	index@(triton_poi_fused_add_convolution_hardtanh_17)
        /*0014*/ 	.word	0x00000000


	//----- nvinfo : EIATTR_FRAME_SIZE
	.align		4
.L_3:
        /*0018*/ 	.byte	0x04, 0x11
        /*001a*/ 	.short	(.L_5 - .L_4)
	.align		4
.L_4:
        /*001c*/ 	.word	index@(triton_poi_fused_add_convolution_hardtanh_17)
        /*0020*/ 	.word	0x00000000


	//----- nvinfo : EIATTR_MIN_STACK_SIZE
	.align		4
.L_5:
        /*0024*/ 	.byte	0x04, 0x12
        /*0026*/ 	.short	(.L_7 - .L_6)
	.align		4
.L_6:
        /*0028*/ 	.word	index@(triton_poi_fused_add_convolution_hardtanh_17)
        /*002c*/ 	.word	0x00000000
.L_7:


//--------------------- .nv.info.triton_poi_fused_add_convolution_hardtanh_17 --------------------------
	.section	.nv.info.triton_poi_fused_add_convolution_hardtanh_17,"",@"SHT_CUDA_INFO"
	.sectionflags	@""
	.align	4


	//----- nvinfo : EIATTR_CUDA_API_VERSION
	.align		4
        /*0000*/ 	.byte	0x04, 0x37
        /*0002*/ 	.short	(.L_9 - .L_8)
.L_8:
        /*0004*/ 	.word	0x0000007c


	//----- nvinfo : EIATTR_KPARAM_INFO
	.align		4
.L_9:
        /*0008*/ 	.byte	0x04, 0x17
        /*000a*/ 	.short	(.L_11 - .L_10)
.L_10:
        /*000c*/ 	.word	0x00000000
        /*0010*/ 	.short	0x0004
        /*0012*/ 	.short	0x0020
        /*0014*/ 	.byte	0x00, 0xf0, 0x11, 0x00


	//----- nvinfo : EIATTR_KPARAM_INFO
	.align		4
.L_11:
        /*0018*/ 	.byte	0x04, 0x17
        /*001a*/ 	.short	(.L_13 - .L_12)
.L_12:
        /*001c*/ 	.word	0x00000000
        /*0020*/ 	.short	0x0003
        /*0022*/ 	.short	0x0018
        /*0024*/ 	.byte	0x00, 0xf4, 0x21, 0x00


	//----- nvinfo : EIATTR_KPARAM_INFO
	.align		4
.L_13:
        /*0028*/ 	.byte	0x04, 0x17
        /*002a*/ 	.short	(.L_15 - .L_14)
.L_14:
        /*002c*/ 	.word	0x00000000
        /*0030*/ 	.short	0x0002
        /*0032*/ 	.short	0x0010
        /*0034*/ 	.byte	0x00, 0xf4, 0x21, 0x00


	//----- nvinfo : EIATTR_KPARAM_INFO
	.align		4
.L_15:
        /*0038*/ 	.byte	0x04, 0x17
        /*003a*/ 	.short	(.L_17 - .L_16)
.L_16:
        /*003c*/ 	.word	0x00000000
        /*0040*/ 	.short	0x0001
        /*0042*/ 	.short	0x0008
        /*0044*/ 	.byte	0x00, 0xf4, 0x21, 0x00


	//----- nvinfo : EIATTR_KPARAM_INFO
	.align		4
.L_17:
        /*0048*/ 	.byte	0x04, 0x17
        /*004a*/ 	.short	(.L_19 - .L_18)
.L_18:
        /*004c*/ 	.word	0x00000000
        /*0050*/ 	.short	0x0000
        /*0052*/ 	.short	0x0000
        /*0054*/ 	.byte	0x00, 0xf4, 0x21, 0x00


	//----- nvinfo : EIATTR_SPARSE_MMA_MASK
	.align		4
.L_19:
        /*0058*/ 	.byte	0x03, 0x50
        /*005a*/ 	.short	0x0000


	//----- nvinfo : EIATTR_MAXREG_COUNT
	.align		4
        /*005c*/ 	.byte	0x03, 0x1b
        /*005e*/ 	.short	0x00ff


	//----- nvinfo : EIATTR_EXIT_INSTR_OFFSETS
	.align		4
        /*0060*/ 	.byte	0x04, 0x1c
        /*0062*/ 	.short	(.L_21 - .L_20)


	//   ....[0]....
.L_20:
        /*0064*/ 	.word	0x00000200


	//   ....[1]....
        /*0068*/ 	.word	0x00000220


	//----- nvinfo : EIATTR_REQNTID
	.align		4
.L_21:
        /*006c*/ 	.byte	0x04, 0x10
        /*006e*/ 	.short	(.L_23 - .L_22)
.L_22:
        /*0070*/ 	.word	0x00000080
        /*0074*/ 	.word	0x00000001
        /*0078*/ 	.word	0x00000001


	//----- nvinfo : EIATTR_CBANK_PARAM_SIZE
	.align		4
.L_23:
        /*007c*/ 	.byte	0x03, 0x19
        /*007e*/ 	.short	0x0024


	//----- nvinfo : EIATTR_PARAM_CBANK
	.align		4
        /*0080*/ 	.byte	0x04, 0x0a
        /*0082*/ 	.short	(.L_25 - .L_24)
	.align		4
.L_24:
        /*0084*/ 	.word	index@(.nv.constant0.triton_poi_fused_add_convolution_hardtanh_17)
        /*0088*/ 	.short	0x0210
        /*008a*/ 	.short	0x0024


	//----- nvinfo : EIATTR_SW_WAR
	.align		4
.L_25:
        /*008c*/ 	.byte	0x04, 0x36
        /*008e*/ 	.short	(.L_27 - .L_26)
.L_26:
        /*0090*/ 	.word	0x00000008
.L_27:


//--------------------- .nv.callgraph             --------------------------
	.section	.nv.callgraph,"",@"SHT_CUDA_CALLGRAPH"
	.align	4
	.sectionentsize	8
	.align		4
        /*0000*/ 	.word	0x00000000
	.align		4
        /*0004*/ 	.word	0xffffffff
	.align		4
        /*0008*/ 	.word	0x00000000
	.align		4
        /*000c*/ 	.word	0xfffffffe
	.align		4
        /*0010*/ 	.word	0x00000000
	.align		4
        /*0014*/ 	.word	0xfffffffd
	.align		4
        /*0018*/ 	.word	0x00000000
	.align		4
        /*001c*/ 	.word	0xfffffffc


//--------------------- .text.triton_poi_fused_add_convolution_hardtanh_17 --------------------------
	.section	.text.triton_poi_fused_add_convolution_hardtanh_17,"ax",@progbits
	.align	128
        .global         triton_poi_fused_add_convolution_hardtanh_17
        .type           triton_poi_fused_add_convolution_hardtanh_17,@function
        .size           triton_poi_fused_add_convolution_hardtanh_17,(.L_x_1 - triton_poi_fused_add_convolution_hardtanh_17)
        .other          triton_poi_fused_add_convolution_hardtanh_17,@"STO_CUDA_ENTRY STV_DEFAULT"
triton_poi_fused_add_convolution_hardtanh_17:
.text.triton_poi_fused_add_convolution_hardtanh_17:
[----:B------:R-:W0:Y:S02]  /*0000*/  LDC R1, c[0x0][0x28] ;  /* 0x00000a00ff017b82 */ /* 0x000e240000000800 */
[----:B------:R-:W1:Y:S01]  /*0010*/  S2R R0, SR_TID.X ;  /* 0x0000000000007919 */ /* 0x000e620000002100 */
[----:B------:R-:W2:Y:S01]  /*0020*/  LDC.64 R4, c[0x0][0x218] ;  /* 0x00008600ff047b82 */ /* 0x000ea20000000a00 */
[----:B------:R-:W-:Y:S01]  /*0030*/  ULDC.64 UR4, c[0x0][0x208] ;  /* 0x0000820000047ab9 */ /* 0x000fe20000000a00 */
[----:B------:R-:W3:Y:S06]  /*0040*/  S2R R11, SR_CTAID.X ;  /* 0x00000000000b7919 */ /* 0x000eec0000002500 */
[----:B------:R-:W4:Y:S01]  /*0050*/  LDC.64 R2, c[0x0][0x210] ;  /* 0x00008400ff027b82 */ /* 0x000f220000000a00 */
[----:B-1----:R-:W-:-:S02]  /*0060*/  LOP3.LUT R0, R0, 0x7f, RZ, 0xc0, !PT ;  /* 0x0000007f00007812 */ /* 0x002fc400078ec0ff */
[----:B---3--:R-:W-:-:S03]  /*0070*/  SHF.R.S32.HI R6, RZ, 0x18, R11 ;  /* 0x00000018ff067819 */ /* 0x008fc6000001140b */
[----:B------:R-:W-:Y:S01]  /*0080*/  IMAD R11, R11, 0x80, R0 ;  /* 0x000000800b0b7824 */ /* 0x000fe200078e0200 */
[----:B------:R-:W-:-:S03]  /*0090*/  SGXT R0, R6, 0x1 ;  /* 0x000000010600781a */ /* 0x000fc60000000200 */
[C---:B----4-:R-:W-:Y:S01]  /*00a0*/  IMAD.WIDE R2, R11.reuse, 0x4, R2 ;  /* 0x000000040b027825 */ /* 0x050fe200078e0202 */
[----:B------:R-:W1:Y:S01]  /*00b0*/  LDC.64 R6, c[0x0][0x220] ;  /* 0x00008800ff067b82 */ /* 0x000e620000000a00 */
[----:B------:R-:W-:Y:S02]  /*00c0*/  ISETP.GE.AND P0, PT, R11, 0x3100, PT ;  /* 0x000031000b00780c */ /* 0x000fe40003f06270 */
[----:B------:R-:W-:-:S04]  /*00d0*/  LEA.HI R0, R0, R11, RZ, 0x6 ;  /* 0x0000000b00007211 */ /* 0x000fc800078f30ff */
[----:B------:R-:W-:-:S05]  /*00e0*/  LOP3.LUT R0, R0, 0xffffffc0, RZ, 0xc0, !PT ;  /* 0xffffffc000007812 */ /* 0x000fca00078ec0ff */
[----:B------:R-:W-:Y:S02]  /*00f0*/  IMAD.IADD R9, R11, 0x1, -R0 ;  /* 0x000000010b097824 */ /* 0x000fe400078e0a00 */
[----:B------:R-:W-:Y:S02]  /*0100*/  IMAD.MOV.U32 R0, RZ, RZ, RZ ;  /* 0x000000ffff007224 */ /* 0x000fe400078e00ff */
[----:B--2---:R-:W-:Y:S01]  /*0110*/  IMAD.WIDE R4, R9, 0x4, R4 ;  /* 0x0000000409047825 */ /* 0x004fe200078e0204 */
[----:B------:R-:W-:-:S03]  /*0120*/  CS2R R8, SRZ ;  /* 0x0000000000087805 */ /* 0x000fc6000001ff00 */
[----:B------:R-:W2:Y:S01]  /*0130*/  @!P0 LDG.E R0, desc[UR4][R2.64] ;  /* 0x0000000402008981 */ /* 0x000ea2000c1e1900 */
[----:B-1----:R-:W-:-:S03]  /*0140*/  IMAD.WIDE R6, R11, 0x4, R6 ;  /* 0x000000040b067825 */ /* 0x002fc600078e0206 */
[----:B------:R-:W2:Y:S04]  /*0150*/  @!P0 LDG.E.EL R9, desc[UR4][R4.64] ;  /* 0x0000000404098981 */ /* 0x000ea8000c2e1900 */
[----:B------:R-:W3:Y:S01]  /*0160*/  @!P0 LDG.E R8, desc[UR4][R6.64] ;  /* 0x0000000406088981 */ /* 0x000ee2000c1e1900 */
[----:B--2---:R-:W-:-:S04]  /*0170*/  FADD R9, R9, R0 ;  /* 0x0000000009097221 */ /* 0x004fc80000000000 */
[----:B---3--:R-:W-:Y:S02]  /*0180*/  FADD R0, R9, R8 ;  /* 0x0000000809007221 */ /* 0x008fe40000000000 */
[----:B------:R-:W1:Y:S03]  /*0190*/  LDC.64 R8, c[0x0][0x228] ;  /* 0x00008a00ff087b82 */ /* 0x000e660000000a00 */
[----:B------:R-:W-:-:S04]  /*01a0*/  FSETP.GTU.AND P1, PT, R0, RZ, PT ;  /* 0x000000ff0000720b */ /* 0x000fc80003f2c000 */
[----:B------:R-:W-:-:S04]  /*01b0*/  FSEL R13, R0, RZ, P1 ;  /* 0x000000ff000d7208 */ /* 0x000fc80000800000 */
[C---:B------:R-:W-:Y:S02]  /*01c0*/  FSETP.GEU.AND P2, PT, R13.reuse, 6, PT ;  /* 0x40c000000d00780b */ /* 0x040fe40003f4e000 */
[----:B------:R-:W-:Y:S01]  /*01d0*/  FSETP.NAN.AND P1, PT, R13, R13, PT ;  /* 0x0000000d0d00720b */ /* 0x000fe20003f28000 */
[----:B-1----:R-:W-:-:S10]  /*01e0*/  IMAD.WIDE R4, R11, 0x4, R8 ;  /* 0x000000040b047825 */ /* 0x002fd400078e0208 */
[----:B------:R-:W-:Y:S01]  /*01f0*/  @P2 SEL R13, R13, 0x40c00000, P1 ;  /* 0x40c000000d0d2807 */ /* 0x000fe20000800000 */
[----:B------:R-:W-:Y:S06]  /*0200*/  @P0 EXIT ;  /* 0x000000000000094d */ /* 0x000fec0003800000 */
[----:B------:R-:W-:Y:S01]  /*0210*/  STG.E desc[UR4][R4.64], R13 ;  /* 0x0000000d04007986 */ /* 0x000fe2000c101904 */
[----:B------:R-:W-:Y:S05]  /*0220*/  EXIT ;  /* 0x000000000000794d */ /* 0x000fea0003800000 */
.L_x_0:
[----:B------:R-:W-:-:S00]  /*0230*/  BRA `(.L_x_0) ;  /* 0xfffffffc00fc7947 */ /* 0x000fc0000383ffff */
[----:B------:R-:W-:-:S00]  /*0240*/  NOP ;  /* 0x0000000000007918 */ /* 0x000fc00000000000 */
        /* <DEDUP_REMOVED lines=11> */
.L_x_1:


//--------------------- .nv.constant0.triton_poi_fused_add_convolution_hardtanh_17 --------------------------
	.section	.nv.constant0.triton_poi_fused_add_convolution_hardtanh_17,"a",@progbits
	.sectionflags	@""
	.align	4
.nv.constant0.triton_poi_fused_add_convolution_hardtanh_17:
	.zero		564
